//
// Generated by NVIDIA NVVM Compiler
//
// Compiler Build ID: CL-36424714
// Cuda compilation tools, release 13.0, V13.0.88
// Based on NVVM 20.0.0
//

.version 9.0
.target sm_100
.address_size 64

	// .globl	_Z4testPcS_Pii
.global .align 1 .b8 _ZN34_INTERNAL_71a5ab53_4_k_cu_b15acdb14cuda3std3__45__cpo5beginE[1];
.global .align 1 .b8 _ZN34_INTERNAL_71a5ab53_4_k_cu_b15acdb14cuda3std3__45__cpo3endE[1];
.global .align 1 .b8 _ZN34_INTERNAL_71a5ab53_4_k_cu_b15acdb14cuda3std3__45__cpo6cbeginE[1];
.global .align 1 .b8 _ZN34_INTERNAL_71a5ab53_4_k_cu_b15acdb14cuda3std3__45__cpo4cendE[1];
.global .align 1 .b8 _ZN34_INTERNAL_71a5ab53_4_k_cu_b15acdb14cuda3std3__45__cpo6rbeginE[1];
.global .align 1 .b8 _ZN34_INTERNAL_71a5ab53_4_k_cu_b15acdb14cuda3std3__45__cpo4rendE[1];
.global .align 1 .b8 _ZN34_INTERNAL_71a5ab53_4_k_cu_b15acdb14cuda3std3__45__cpo7crbeginE[1];
.global .align 1 .b8 _ZN34_INTERNAL_71a5ab53_4_k_cu_b15acdb14cuda3std3__45__cpo5crendE[1];
.global .align 1 .b8 _ZN34_INTERNAL_71a5ab53_4_k_cu_b15acdb14cuda3std3__436_GLOBAL__N__71a5ab53_4_k_cu_b15acdb16ignoreE[1];
.global .align 1 .b8 _ZN34_INTERNAL_71a5ab53_4_k_cu_b15acdb14cuda3std3__419piecewise_constructE[1];
.global .align 1 .b8 _ZN34_INTERNAL_71a5ab53_4_k_cu_b15acdb14cuda3std3__48in_placeE[1];
.global .align 1 .b8 _ZN34_INTERNAL_71a5ab53_4_k_cu_b15acdb14cuda3std3__420unreachable_sentinelE[1];
.global .align 1 .b8 _ZN34_INTERNAL_71a5ab53_4_k_cu_b15acdb14cuda3std3__47nulloptE[1];
.global .align 1 .b8 _ZN34_INTERNAL_71a5ab53_4_k_cu_b15acdb14cuda3std3__48unexpectE[1];
.global .align 1 .b8 _ZN34_INTERNAL_71a5ab53_4_k_cu_b15acdb14cuda3std6ranges3__45__cpo4swapE[1];
.global .align 1 .b8 _ZN34_INTERNAL_71a5ab53_4_k_cu_b15acdb14cuda3std6ranges3__45__cpo9iter_moveE[1];
.global .align 1 .b8 _ZN34_INTERNAL_71a5ab53_4_k_cu_b15acdb14cuda3std6ranges3__45__cpo5beginE[1];
.global .align 1 .b8 _ZN34_INTERNAL_71a5ab53_4_k_cu_b15acdb14cuda3std6ranges3__45__cpo3endE[1];
.global .align 1 .b8 _ZN34_INTERNAL_71a5ab53_4_k_cu_b15acdb14cuda3std6ranges3__45__cpo6cbeginE[1];
.global .align 1 .b8 _ZN34_INTERNAL_71a5ab53_4_k_cu_b15acdb14cuda3std6ranges3__45__cpo4cendE[1];
.global .align 1 .b8 _ZN34_INTERNAL_71a5ab53_4_k_cu_b15acdb14cuda3std6ranges3__45__cpo7advanceE[1];
.global .align 1 .b8 _ZN34_INTERNAL_71a5ab53_4_k_cu_b15acdb14cuda3std6ranges3__45__cpo9iter_swapE[1];
.global .align 1 .b8 _ZN34_INTERNAL_71a5ab53_4_k_cu_b15acdb14cuda3std6ranges3__45__cpo4nextE[1];
.global .align 1 .b8 _ZN34_INTERNAL_71a5ab53_4_k_cu_b15acdb14cuda3std6ranges3__45__cpo4prevE[1];
.global .align 1 .b8 _ZN34_INTERNAL_71a5ab53_4_k_cu_b15acdb14cuda3std6ranges3__45__cpo4dataE[1];
.global .align 1 .b8 _ZN34_INTERNAL_71a5ab53_4_k_cu_b15acdb14cuda3std6ranges3__45__cpo5cdataE[1];
.global .align 1 .b8 _ZN34_INTERNAL_71a5ab53_4_k_cu_b15acdb14cuda3std6ranges3__45__cpo4sizeE[1];
.global .align 1 .b8 _ZN34_INTERNAL_71a5ab53_4_k_cu_b15acdb14cuda3std6ranges3__45__cpo5ssizeE[1];
.global .align 1 .b8 _ZN34_INTERNAL_71a5ab53_4_k_cu_b15acdb14cuda3std6ranges3__45__cpo8distanceE[1];
.global .align 1 .b8 _ZN34_INTERNAL_71a5ab53_4_k_cu_b15acdb16thrust24THRUST_300001_SM_1000_NS8cuda_cub3parE[1];
.global .align 1 .b8 _ZN34_INTERNAL_71a5ab53_4_k_cu_b15acdb16thrust24THRUST_300001_SM_1000_NS8cuda_cub10par_nosyncE[1];
.global .align 1 .b8 _ZN34_INTERNAL_71a5ab53_4_k_cu_b15acdb16thrust24THRUST_300001_SM_1000_NS6system6detail10sequential3seqE[1];
.global .align 1 .b8 _ZN34_INTERNAL_71a5ab53_4_k_cu_b15acdb16thrust24THRUST_300001_SM_1000_NS12placeholders2_1E[1];
.global .align 1 .b8 _ZN34_INTERNAL_71a5ab53_4_k_cu_b15acdb16thrust24THRUST_300001_SM_1000_NS12placeholders2_2E[1];
.global .align 1 .b8 _ZN34_INTERNAL_71a5ab53_4_k_cu_b15acdb16thrust24THRUST_300001_SM_1000_NS12placeholders2_3E[1];
.global .align 1 .b8 _ZN34_INTERNAL_71a5ab53_4_k_cu_b15acdb16thrust24THRUST_300001_SM_1000_NS12placeholders2_4E[1];
.global .align 1 .b8 _ZN34_INTERNAL_71a5ab53_4_k_cu_b15acdb16thrust24THRUST_300001_SM_1000_NS12placeholders2_5E[1];
.global .align 1 .b8 _ZN34_INTERNAL_71a5ab53_4_k_cu_b15acdb16thrust24THRUST_300001_SM_1000_NS12placeholders2_6E[1];
.global .align 1 .b8 _ZN34_INTERNAL_71a5ab53_4_k_cu_b15acdb16thrust24THRUST_300001_SM_1000_NS12placeholders2_7E[1];
.global .align 1 .b8 _ZN34_INTERNAL_71a5ab53_4_k_cu_b15acdb16thrust24THRUST_300001_SM_1000_NS12placeholders2_8E[1];
.global .align 1 .b8 _ZN34_INTERNAL_71a5ab53_4_k_cu_b15acdb16thrust24THRUST_300001_SM_1000_NS12placeholders2_9E[1];
.global .align 1 .b8 _ZN34_INTERNAL_71a5ab53_4_k_cu_b15acdb16thrust24THRUST_300001_SM_1000_NS12placeholders3_10E[1];
.global .align 1 .b8 _ZN34_INTERNAL_71a5ab53_4_k_cu_b15acdb16thrust24THRUST_300001_SM_1000_NS3seqE[1];

.visible .entry _Z4testPcS_Pii(
	.param .u64 .ptr .align 1 _Z4testPcS_Pii_param_0,
	.param .u64 .ptr .align 1 _Z4testPcS_Pii_param_1,
	.param .u64 .ptr .align 1 _Z4testPcS_Pii_param_2,
	.param .u32 _Z4testPcS_Pii_param_3
)
{
	.reg .pred 	%p<3>;
	.reg .b16 	%rs<5>;
	.reg .b32 	%r<7>;
	.reg .b64 	%rd<13>;

	ld.param.u64 	%rd1, [_Z4testPcS_Pii_param_0];
	ld.param.u64 	%rd2, [_Z4testPcS_Pii_param_1];
	ld.param.u64 	%rd3, [_Z4testPcS_Pii_param_2];
	ld.param.u32 	%r3, [_Z4testPcS_Pii_param_3];
	mov.u32 	%r4, %ctaid.x;
	mov.u32 	%r5, %ntid.x;
	mov.u32 	%r6, %tid.x;
	mad.lo.s32 	%r1, %r4, %r5, %r6;
	setp.ge.s32 	%p1, %r1, %r3;
	@%p1 bra 	$L__BB0_4;
	cvta.to.global.u64 	%rd4, %rd3;
	mul.wide.s32 	%rd5, %r1, 4;
	add.s64 	%rd6, %rd4, %rd5;
	ld.global.u32 	%r2, [%rd6];
	setp.eq.s32 	%p2, %r2, 0;
	mov.b16 	%rs4, 36;
	@%p2 bra 	$L__BB0_3;
	cvt.s64.s32 	%rd7, %r2;
	cvta.to.global.u64 	%rd8, %rd1;
	add.s64 	%rd9, %rd8, %rd7;
	ld.global.u8 	%rs4, [%rd9+-1];
$L__BB0_3:
	cvt.s64.s32 	%rd10, %r1;
	cvta.to.global.u64 	%rd11, %rd2;
	add.s64 	%rd12, %rd11, %rd10;
	st.global.u8 	[%rd12], %rs4;
$L__BB0_4:
	ret;

}
	// .globl	_ZN3cub18CUB_300001_SM_10006detail11EmptyKernelIvEEvv
.visible .entry _ZN3cub18CUB_300001_SM_10006detail11EmptyKernelIvEEvv()
{


	ret;

}


// ===== COMPILED SASS (sm_100) =====

	.target	sm_100

	.elftype	@"ET_EXEC"


//--------------------- .note.nv.tkinfo           --------------------------
	.section	.note.nv.tkinfo,"",@"SHT_NOTE"
	.sectionflags	@"SHF_NOTE_NV_TKINFO"
	.tkinfo
        /*0018*/ 	.word	0x00000002
        /*0030*/ 	.string	""
        /*0030*/ 	.string	"ptxas"
        /*0030*/ 	.string	"Cuda compilation tools, release 13.0, V13.0.88"
        /*0030*/ 	.string	"Build cuda_13.0.r13.0/compiler.36424714_0"
        /*0030*/ 	.string	"-arch sm_100 -m 64 "



//--------------------- .note.nv.cuinfo           --------------------------
	.section	.note.nv.cuinfo,"",@"SHT_NOTE"
	.sectionflags	@"SHF_NOTE_NV_CUINFO"
        /*0018*/ 	.short	0x0002
        /*001a*/ 	.short	0x0064
        /*001c*/ 	.short	0x0082
	.zero		2


//--------------------- .nv.info                  --------------------------
	.section	.nv.info,"",@"SHT_CUDA_INFO"
	.align	4


	//----- nvinfo : EIATTR_REGCOUNT
	.align		4
        /*0000*/ 	.byte	0x04, 0x2f
        /*0002*/ 	.short	(.L_44 - .L_43)
	.align		4
.L_43:
        /*0004*/ 	.word	index@(_Z4testPcS_Pii)
        /*0008*/ 	.word	0x0000000c


	//----- nvinfo : EIATTR_FRAME_SIZE
	.align		4
.L_44:
        /*000c*/ 	.byte	0x04, 0x11
        /*000e*/ 	.short	(.L_46 - .L_45)
	.align		4
.L_45:
        /*0010*/ 	.word	index@(_Z4testPcS_Pii)
        /*0014*/ 	.word	0x00000000


	//----- nvinfo : EIATTR_REGCOUNT
	.align		4
.L_46:
        /*0018*/ 	.byte	0x04, 0x2f
        /*001a*/ 	.short	(.L_48 - .L_47)
	.align		4
.L_47:
        /*001c*/ 	.word	index@(_ZN3cub18CUB_300001_SM_10006detail11EmptyKernelIvEEvv)
        /*0020*/ 	.word	0x00000004


	//----- nvinfo : EIATTR_FRAME_SIZE
	.align		4
.L_48:
        /*0024*/ 	.byte	0x04, 0x11
        /*0026*/ 	.short	(.L_50 - .L_49)
	.align		4
.L_49:
        /*0028*/ 	.word	index@(_ZN3cub18CUB_300001_SM_10006detail11EmptyKernelIvEEvv)
        /*002c*/ 	.word	0x00000000


	//----- nvinfo : EIATTR_MIN_STACK_SIZE
	.align		4
.L_50:
        /*0030*/ 	.byte	0x04, 0x12
        /*0032*/ 	.short	(.L_52 - .L_51)
	.align		4
.L_51:
        /*0034*/ 	.word	index@(_ZN3cub18CUB_300001_SM_10006detail11EmptyKernelIvEEvv)
        /*0038*/ 	.word	0x00000000


	//----- nvinfo : EIATTR_MIN_STACK_SIZE
	.align		4
.L_52:
        /*003c*/ 	.byte	0x04, 0x12
        /*003e*/ 	.short	(.L_54 - .L_53)
	.align		4
.L_53:
        /*0040*/ 	.word	index@(_Z4testPcS_Pii)
        /*0044*/ 	.word	0x00000000
.L_54:


//--------------------- .nv.compat                --------------------------
	.section	.nv.compat,"",@"SHT_CUDA_COMPAT_INFO"
	.align	4
        /*0000*/ 	.byte	0x02, 0x09, 0x00, 0x00, 0x02, 0x02, 0x01, 0x00, 0x02, 0x05, 0x05, 0x00, 0x03, 0x07, 0x01, 0x01
        /*0010*/ 	.byte	0x02, 0x03, 0x00, 0x00, 0x02, 0x06, 0x01, 0x00, 0x04, 0x0b, 0x08, 0x00, 0x09, 0x00, 0x00, 0x00
        /*0020*/ 	.byte	0x00, 0x00, 0x00, 0x00


//--------------------- .nv.info._ZN3cub18CUB_300001_SM_10006detail11EmptyKernelIvEEvv --------------------------
	.section	.nv.info._ZN3cub18CUB_300001_SM_10006detail11EmptyKernelIvEEvv,"",@"SHT_CUDA_INFO"
	.sectionflags	@""
	.align	4


	//----- nvinfo : EIATTR_CUDA_API_VERSION
	.align		4
        /*0000*/ 	.byte	0x04, 0x37
        /*0002*/ 	.short	(.L_56 - .L_55)
.L_55:
        /*0004*/ 	.word	0x00000082


	//----- nvinfo : EIATTR_SPARSE_MMA_MASK
	.align		4
.L_56:
        /*0008*/ 	.byte	0x03, 0x50
        /*000a*/ 	.short	0x0000


	//----- nvinfo : EIATTR_MAXREG_COUNT
	.align		4
        /*000c*/ 	.byte	0x03, 0x1b
        /*000e*/ 	.short	0x00ff


	//----- nvinfo : EIATTR_MERCURY_ISA_VERSION
	.align		4
        /*0010*/ 	.byte	0x03, 0x5f
        /*0012*/ 	.short	0x0101


	//----- nvinfo : EIATTR_VRC_CTA_INIT_COUNT
	.align		4
        /*0014*/ 	.byte	0x02, 0x4a
	.zero		1
	.zero		1


	//----- nvinfo : EIATTR_EXIT_INSTR_OFFSETS
	.align		4
        /*0018*/ 	.byte	0x04, 0x1c
        /*001a*/ 	.short	(.L_58 - .L_57)


	//   ....[0]....
.L_57:
        /*001c*/ 	.word	0x00000010


	//----- nvinfo : EIATTR_SW_WAR
	.align		4
.L_58:
        /*0020*/ 	.byte	0x04, 0x36
        /*0022*/ 	.short	(.L_60 - .L_59)
.L_59:
        /*0024*/ 	.word	0x00000008
.L_60:


//--------------------- .nv.info._Z4testPcS_Pii   --------------------------
	.section	.nv.info._Z4testPcS_Pii,"",@"SHT_CUDA_INFO"
	.sectionflags	@""
	.align	4


	//----- nvinfo : EIATTR_CUDA_API_VERSION
	.align		4
        /*0000*/ 	.byte	0x04, 0x37
        /*0002*/ 	.short	(.L_62 - .L_61)
.L_61:
        /*0004*/ 	.word	0x00000082


	//----- nvinfo : EIATTR_KPARAM_INFO
	.align		4
.L_62:
        /*0008*/ 	.byte	0x04, 0x17
        /*000a*/ 	.short	(.L_64 - .L_63)
.L_63:
        /*000c*/ 	.word	0x00000000
        /*0010*/ 	.short	0x0003
        /*0012*/ 	.short	0x0018
        /*0014*/ 	.byte	0x00, 0xf0, 0x11, 0x00


	//----- nvinfo : EIATTR_KPARAM_INFO
	.align		4
.L_64:
        /*0018*/ 	.byte	0x04, 0x17
        /*001a*/ 	.short	(.L_66 - .L_65)
.L_65:
        /*001c*/ 	.word	0x00000000
        /*0020*/ 	.short	0x0002
        /*0022*/ 	.short	0x0010
        /*0024*/ 	.byte	0x00, 0xf5, 0x21, 0x00


	//----- nvinfo : EIATTR_KPARAM_INFO
	.align		4
.L_66:
        /*0028*/ 	.byte	0x04, 0x17
        /*002a*/ 	.short	(.L_68 - .L_67)
.L_67:
        /*002c*/ 	.word	0x00000000
        /*0030*/ 	.short	0x0001
        /*0032*/ 	.short	0x0008
        /*0034*/ 	.byte	0x00, 0xf5, 0x21, 0x00


	//----- nvinfo : EIATTR_KPARAM_INFO
	.align		4
.L_68:
        /*0038*/ 	.byte	0x04, 0x17
        /*003a*/ 	.short	(.L_70 - .L_69)
.L_69:
        /*003c*/ 	.word	0x00000000
        /*0040*/ 	.short	0x0000
        /*0042*/ 	.short	0x0000
        /*0044*/ 	.byte	0x00, 0xf5, 0x21, 0x00


	//----- nvinfo : EIATTR_SPARSE_MMA_MASK
	.align		4
.L_70:
        /*0048*/ 	.byte	0x03, 0x50
        /*004a*/ 	.short	0x0000


	//----- nvinfo : EIATTR_MAXREG_COUNT
	.align		4
        /*004c*/ 	.byte	0x03, 0x1b
        /*004e*/ 	.short	0x00ff


	//----- nvinfo : EIATTR_MERCURY_ISA_VERSION
	.align		4
        /*0050*/ 	.byte	0x03, 0x5f
        /*0052*/ 	.short	0x0101


	//----- nvinfo : EIATTR_VRC_CTA_INIT_COUNT
	.align		4
        /*0054*/ 	.byte	0x02, 0x4a
	.zero		1
	.zero		1


	//----- nvinfo : EIATTR_EXIT_INSTR_OFFSETS
	.align		4
        /*0058*/ 	.byte	0x04, 0x1c
        /*005a*/ 	.short	(.L_72 - .L_71)


	//   ....[0]....
.L_71:
        /*005c*/ 	.word	0x00000070


	//   ....[1]....
        /*0060*/ 	.word	0x00000160


	//----- nvinfo : EIATTR_CBANK_PARAM_SIZE
	.align		4
.L_72:
        /*0064*/ 	.byte	0x03, 0x19
        /*0066*/ 	.short	0x001c


	//----- nvinfo : EIATTR_PARAM_CBANK
	.align		4
        /*0068*/ 	.byte	0x04, 0x0a
        /*006a*/ 	.short	(.L_74 - .L_73)
	.align		4
.L_73:
        /*006c*/ 	.word	index@(.nv.constant0._Z4testPcS_Pii)
        /*0070*/ 	.short	0x0380
        /*0072*/ 	.short	0x001c


	//----- nvinfo : EIATTR_SW_WAR
	.align		4
.L_74:
        /*0074*/ 	.byte	0x04, 0x36
        /*0076*/ 	.short	(.L_76 - .L_75)
.L_75:
        /*0078*/ 	.word	0x00000008
.L_76:


//--------------------- .nv.callgraph             --------------------------
	.section	.nv.callgraph,"",@"SHT_CUDA_CALLGRAPH"
	.align	4
	.sectionentsize	8
	.align		4
        /*0000*/ 	.word	0x00000000
	.align		4
        /*0004*/ 	.word	0xffffffff
	.align		4
        /*0008*/ 	.word	0x00000000
	.align		4
        /*000c*/ 	.word	0xfffffffe
	.align		4
        /*0010*/ 	.word	0x00000000
	.align		4
        /*0014*/ 	.word	0xfffffffd
	.align		4
        /*0018*/ 	.word	0x00000000
	.align		4
        /*001c*/ 	.word	0xfffffffc


//--------------------- .nv.constant4             --------------------------
	.section	.nv.constant4,"a",@progbits
	.align	8
	.align		8
.nv.constant4:
        /*0000*/ 	.dword	_ZN34_INTERNAL_71a5ab53_4_k_cu_b15acdb14cuda3std3__45__cpo5beginE
	.align		8
        /*0008*/ 	.dword	_ZN34_INTERNAL_71a5ab53_4_k_cu_b15acdb14cuda3std3__45__cpo3endE
	.align		8
        /*0010*/ 	.dword	_ZN34_INTERNAL_71a5ab53_4_k_cu_b15acdb14cuda3std3__45__cpo6cbeginE
	.align		8
        /*0018*/ 	.dword	_ZN34_INTERNAL_71a5ab53_4_k_cu_b15acdb14cuda3std3__45__cpo4cendE
	.align		8
        /*0020*/ 	.dword	_ZN34_INTERNAL_71a5ab53_4_k_cu_b15acdb14cuda3std3__45__cpo6rbeginE
	.align		8
        /*0028*/ 	.dword	_ZN34_INTERNAL_71a5ab53_4_k_cu_b15acdb14cuda3std3__45__cpo4rendE
	.align		8
        /*0030*/ 	.dword	_ZN34_INTERNAL_71a5ab53_4_k_cu_b15acdb14cuda3std3__45__cpo7crbeginE
	.align		8
        /*0038*/ 	.dword	_ZN34_INTERNAL_71a5ab53_4_k_cu_b15acdb14cuda3std3__45__cpo5crendE
	.align		8
        /*0040*/ 	.dword	_ZN34_INTERNAL_71a5ab53_4_k_cu_b15acdb14cuda3std3__436_GLOBAL__N__71a5ab53_4_k_cu_b15acdb16ignoreE
	.align		8
        /*0048*/ 	.dword	_ZN34_INTERNAL_71a5ab53_4_k_cu_b15acdb14cuda3std3__419piecewise_constructE
	.align		8
        /*0050*/ 	.dword	_ZN34_INTERNAL_71a5ab53_4_k_cu_b15acdb14cuda3std3__48in_placeE
	.align		8
        /*0058*/ 	.dword	_ZN34_INTERNAL_71a5ab53_4_k_cu_b15acdb14cuda3std3__420unreachable_sentinelE
	.align		8
        /*0060*/ 	.dword	_ZN34_INTERNAL_71a5ab53_4_k_cu_b15acdb14cuda3std3__47nulloptE
	.align		8
        /*0068*/ 	.dword	_ZN34_INTERNAL_71a5ab53_4_k_cu_b15acdb14cuda3std3__48unexpectE
	.align		8
        /*0070*/ 	.dword	_ZN34_INTERNAL_71a5ab53_4_k_cu_b15acdb14cuda3std6ranges3__45__cpo4swapE
	.align		8
        /*0078*/ 	.dword	_ZN34_INTERNAL_71a5ab53_4_k_cu_b15acdb14cuda3std6ranges3__45__cpo9iter_moveE
	.align		8
        /*0080*/ 	.dword	_ZN34_INTERNAL_71a5ab53_4_k_cu_b15acdb14cuda3std6ranges3__45__cpo5beginE
	.align		8
        /*0088*/ 	.dword	_ZN34_INTERNAL_71a5ab53_4_k_cu_b15acdb14cuda3std6ranges3__45__cpo3endE
	.align		8
        /*0090*/ 	.dword	_ZN34_INTERNAL_71a5ab53_4_k_cu_b15acdb14cuda3std6ranges3__45__cpo6cbeginE
	.align		8
        /*0098*/ 	.dword	_ZN34_INTERNAL_71a5ab53_4_k_cu_b15acdb14cuda3std6ranges3__45__cpo4cendE
	.align		8
        /*00a0*/ 	.dword	_ZN34_INTERNAL_71a5ab53_4_k_cu_b15acdb14cuda3std6ranges3__45__cpo7advanceE
	.align		8
        /*00a8*/ 	.dword	_ZN34_INTERNAL_71a5ab53_4_k_cu_b15acdb14cuda3std6ranges3__45__cpo9iter_swapE
	.align		8
        /*00b0*/ 	.dword	_ZN34_INTERNAL_71a5ab53_4_k_cu_b15acdb14cuda3std6ranges3__45__cpo4nextE
	.align		8
        /*00b8*/ 	.dword	_ZN34_INTERNAL_71a5ab53_4_k_cu_b15acdb14cuda3std6ranges3__45__cpo4prevE
	.align		8
        /*00c0*/ 	.dword	_ZN34_INTERNAL_71a5ab53_4_k_cu_b15acdb14cuda3std6ranges3__45__cpo4dataE
	.align		8
        /*00c8*/ 	.dword	_ZN34_INTERNAL_71a5ab53_4_k_cu_b15acdb14cuda3std6ranges3__45__cpo5cdataE
	.align		8
        /*00d0*/ 	.dword	_ZN34_INTERNAL_71a5ab53_4_k_cu_b15acdb14cuda3std6ranges3__45__cpo4sizeE
	.align		8
        /*00d8*/ 	.dword	_ZN34_INTERNAL_71a5ab53_4_k_cu_b15acdb14cuda3std6ranges3__45__cpo5ssizeE
	.align		8
        /*00e0*/ 	.dword	_ZN34_INTERNAL_71a5ab53_4_k_cu_b15acdb14cuda3std6ranges3__45__cpo8distanceE
	.align		8
        /*00e8*/ 	.dword	_ZN34_INTERNAL_71a5ab53_4_k_cu_b15acdb16thrust24THRUST_300001_SM_1000_NS8cuda_cub3parE
	.align		8
        /*00f0*/ 	.dword	_ZN34_INTERNAL_71a5ab53_4_k_cu_b15acdb16thrust24THRUST_300001_SM_1000_NS8cuda_cub10par_nosyncE
	.align		8
        /*00f8*/ 	.dword	_ZN34_INTERNAL_71a5ab53_4_k_cu_b15acdb16thrust24THRUST_300001_SM_1000_NS6system6detail10sequential3seqE
	.align		8
        /*0100*/ 	.dword	_ZN34_INTERNAL_71a5ab53_4_k_cu_b15acdb16thrust24THRUST_300001_SM_1000_NS12placeholders2_1E
	.align		8
        /*0108*/ 	.dword	_ZN34_INTERNAL_71a5ab53_4_k_cu_b15acdb16thrust24THRUST_300001_SM_1000_NS12placeholders2_2E
	.align		8
        /*0110*/ 	.dword	_ZN34_INTERNAL_71a5ab53_4_k_cu_b15acdb16thrust24THRUST_300001_SM_1000_NS12placeholders2_3E
	.align		8
        /*0118*/ 	.dword	_ZN34_INTERNAL_71a5ab53_4_k_cu_b15acdb16thrust24THRUST_300001_SM_1000_NS12placeholders2_4E
	.align		8
        /*0120*/ 	.dword	_ZN34_INTERNAL_71a5ab53_4_k_cu_b15acdb16thrust24THRUST_300001_SM_1000_NS12placeholders2_5E
	.align		8
        /*0128*/ 	.dword	_ZN34_INTERNAL_71a5ab53_4_k_cu_b15acdb16thrust24THRUST_300001_SM_1000_NS12placeholders2_6E
	.align		8
        /*0130*/ 	.dword	_ZN34_INTERNAL_71a5ab53_4_k_cu_b15acdb16thrust24THRUST_300001_SM_1000_NS12placeholders2_7E
	.align		8
        /*0138*/ 	.dword	_ZN34_INTERNAL_71a5ab53_4_k_cu_b15acdb16thrust24THRUST_300001_SM_1000_NS12placeholders2_8E
	.align		8
        /*0140*/ 	.dword	_ZN34_INTERNAL_71a5ab53_4_k_cu_b15acdb16thrust24THRUST_300001_SM_1000_NS12placeholders2_9E
	.align		8
        /*0148*/ 	.dword	_ZN34_INTERNAL_71a5ab53_4_k_cu_b15acdb16thrust24THRUST_300001_SM_1000_NS12placeholders3_10E
	.align		8
        /*0150*/ 	.dword	_ZN34_INTERNAL_71a5ab53_4_k_cu_b15acdb16thrust24THRUST_300001_SM_1000_NS3seqE


//--------------------- .text._ZN3cub18CUB_300001_SM_10006detail11EmptyKernelIvEEvv --------------------------
	.section	.text._ZN3cub18CUB_300001_SM_10006detail11EmptyKernelIvEEvv,"ax",@progbits
	.align	128
        .global         _ZN3cub18CUB_300001_SM_10006detail11EmptyKernelIvEEvv
        .type           _ZN3cub18CUB_300001_SM_10006detail11EmptyKernelIvEEvv,@function
        .size           _ZN3cub18CUB_300001_SM_10006detail11EmptyKernelIvEEvv,(.L_x_2 - _ZN3cub18CUB_300001_SM_10006detail11EmptyKernelIvEEvv)
        .other          _ZN3cub18CUB_300001_SM_10006detail11EmptyKernelIvEEvv,@"STO_CUDA_ENTRY STV_DEFAULT"
_ZN3cub18CUB_300001_SM_10006detail11EmptyKernelIvEEvv:
.text._ZN3cub18CUB_300001_SM_10006detail11EmptyKernelIvEEvv:
[----:B------:R-:W-:Y:S01]  /*0000*/  LDC R1, c[0x0][0x37c] ;  /* 0x0000df00ff017b82 */ /* 0x000fe20000000800 */
[----:B------:R-:W-:Y:S05]  /*0010*/  EXIT ;  /* 0x000000000000794d */ /* 0x000fea0003800000 */
.L_x_0:
[----:B------:R-:W-:-:S00]  /*0020*/  BRA `(.L_x_0) ;  /* 0xfffffffc00fc7947 */ /* 0x000fc0000383ffff */
[----:B------:R-:W-:-:S00]  /*0030*/  NOP ;  /* 0x0000000000007918 */ /* 0x000fc00000000000 */
        /* <DEDUP_REMOVED lines=12> */
.L_x_2:


//--------------------- .text._Z4testPcS_Pii      --------------------------
	.section	.text._Z4testPcS_Pii,"ax",@progbits
	.align	128
        .global         _Z4testPcS_Pii
        .type           _Z4testPcS_Pii,@function
        .size           _Z4testPcS_Pii,(.L_x_3 - _Z4testPcS_Pii)
        .other          _Z4testPcS_Pii,@"STO_CUDA_ENTRY STV_DEFAULT"
_Z4testPcS_Pii:
.text._Z4testPcS_Pii:
[----:B------:R-:W-:Y:S01]  /*0000*/  LDC R1, c[0x0][0x37c] ;  /* 0x0000df00ff017b82 */ /* 0x000fe20000000800 */
[----:B------:R-:W0:Y:S07]  /*0010*/  S2R R0, SR_TID.X ;  /* 0x0000000000007919 */ /* 0x000e2e0000002100 */
[----:B------:R-:W0:Y:S01]  /*0020*/  S2UR UR4, SR_CTAID.X ;  /* 0x00000000000479c3 */ /* 0x000e220000002500 */
[----:B------:R-:W1:Y:S07]  /*0030*/  LDCU UR5, c[0x0][0x398] ;  /* 0x00007300ff0577ac */ /* 0x000e6e0008000800 */
[----:B------:R-:W0:Y:S02]  /*0040*/  LDC R7, c[0x0][0x360] ;  /* 0x0000d800ff077b82 */ /* 0x000e240000000800 */
[----:B0-----:R-:W-:-:S05]  /*0050*/  IMAD R7, R7, UR4, R0 ;  /* 0x0000000407077c24 */ /* 0x001fca000f8e0200 */
[----:B-1----:R-:W-:-:S13]  /*0060*/  ISETP.GE.AND P0, PT, R7, UR5, PT ;  /* 0x0000000507007c0c */ /* 0x002fda000bf06270 */
[----:B------:R-:W-:Y:S05]  /*0070*/  @P0 EXIT ;  /* 0x000000000000094d */ /* 0x000fea0003800000 */
[----:B------:R-:W0:Y:S01]  /*0080*/  LDC.64 R2, c[0x0][0x390] ;  /* 0x0000e400ff027b82 */ /* 0x000e220000000a00 */
[----:B------:R-:W1:Y:S01]  /*0090*/  LDCU.64 UR4, c[0x0][0x358] ;  /* 0x00006b00ff0477ac */ /* 0x000e620008000a00 */
[----:B------:R-:W-:Y:S01]  /*00a0*/  IMAD.MOV.U32 R9, RZ, RZ, 0x24 ;  /* 0x00000024ff097424 */ /* 0x000fe200078e00ff */
[----:B------:R-:W2:Y:S01]  /*00b0*/  LDCU.64 UR6, c[0x0][0x388] ;  /* 0x00007100ff0677ac */ /* 0x000ea20008000a00 */
[----:B0-----:R-:W-:-:S06]  /*00c0*/  IMAD.WIDE R2, R7, 0x4, R2 ;  /* 0x0000000407027825 */ /* 0x001fcc00078e0202 */
[----:B-1----:R-:W3:Y:S02]  /*00d0*/  LDG.E R2, desc[UR4][R2.64] ;  /* 0x0000000402027981 */ /* 0x002ee4000c1e1900 */
[----:B---3--:R-:W-:-:S13]  /*00e0*/  ISETP.NE.AND P0, PT, R2, RZ, PT ;  /* 0x000000ff0200720c */ /* 0x008fda0003f05270 */
[----:B------:R-:W0:Y:S02]  /*00f0*/  @P0 LDC.64 R4, c[0x0][0x380] ;  /* 0x0000e000ff040b82 */ /* 0x000e240000000a00 */
[----:B0-----:R-:W-:-:S04]  /*0100*/  @P0 IADD3 R4, P1, PT, R2, R4, RZ ;  /* 0x0000000402040210 */ /* 0x001fc80007f3e0ff */
[----:B------:R-:W-:-:S05]  /*0110*/  @P0 LEA.HI.X.SX32 R5, R2, R5, 0x1, P1 ;  /* 0x0000000502050211 */ /* 0x000fca00008f0eff */
[----:B------:R-:W3:Y:S01]  /*0120*/  @P0 LDG.E.U8 R9, desc[UR4][R4.64+-0x1] ;  /* 0xffffff0404090981 */ /* 0x000ee2000c1e1100 */
[----:B--2---:R-:W-:-:S04]  /*0130*/  IADD3 R6, P0, PT, R7, UR6, RZ ;  /* 0x0000000607067c10 */ /* 0x004fc8000ff1e0ff */
[----:B------:R-:W-:-:S05]  /*0140*/  LEA.HI.X.SX32 R7, R7, UR7, 0x1, P0 ;  /* 0x0000000707077c11 */ /* 0x000fca00080f0eff */
[----:B---3--:R-:W-:Y:S01]  /*0150*/  STG.E.U8 desc[UR4][R6.64], R9 ;  /* 0x0000000906007986 */ /* 0x008fe2000c101104 */
[----:B------:R-:W-:Y:S05]  /*0160*/  EXIT ;  /* 0x000000000000794d */ /* 0x000fea0003800000 */
.L_x_1:
        /* <DEDUP_REMOVED lines=9> */
.L_x_3:


//--------------------- .nv.shared.reserved.0     --------------------------
	.section	.nv.shared.reserved.0,"aw",@nobits
	.weak		__nv_reservedSMEM_offset_0_alias
	.size		__nv_reservedSMEM_offset_0_alias, 0, 64
	.other		__nv_reservedSMEM_offset_0_alias,@"STO_CUDA_RESERVED_SHARED STV_DEFAULT"
__nv_reservedSMEM_offset_0_alias:
	.zero		0
	.zero		64


//--------------------- .nv.global                --------------------------
	.section	.nv.global,"aw",@nobits
.nv.global:
	.type		_ZN34_INTERNAL_71a5ab53_4_k_cu_b15acdb16thrust24THRUST_300001_SM_1000_NS3seqE,@object
	.size		_ZN34_INTERNAL_71a5ab53_4_k_cu_b15acdb16thrust24THRUST_300001_SM_1000_NS3seqE,(_ZN34_INTERNAL_71a5ab53_4_k_cu_b15acdb14cuda3std3__48in_placeE - _ZN34_INTERNAL_71a5ab53_4_k_cu_b15acdb16thrust24THRUST_300001_SM_1000_NS3seqE)
_ZN34_INTERNAL_71a5ab53_4_k_cu_b15acdb16thrust24THRUST_300001_SM_1000_NS3seqE:
	.zero		1
	.type		_ZN34_INTERNAL_71a5ab53_4_k_cu_b15acdb14cuda3std3__48in_placeE,@object
	.size		_ZN34_INTERNAL_71a5ab53_4_k_cu_b15acdb14cuda3std3__48in_placeE,(_ZN34_INTERNAL_71a5ab53_4_k_cu_b15acdb14cuda3std6ranges3__45__cpo4sizeE - _ZN34_INTERNAL_71a5ab53_4_k_cu_b15acdb14cuda3std3__48in_placeE)
_ZN34_INTERNAL_71a5ab53_4_k_cu_b15acdb14cuda3std3__48in_placeE:
	.zero		1
	.type		_ZN34_INTERNAL_71a5ab53_4_k_cu_b15acdb14cuda3std6ranges3__45__cpo4sizeE,@object
	.size		_ZN34_INTERNAL_71a5ab53_4_k_cu_b15acdb14cuda3std6ranges3__45__cpo4sizeE,(_ZN34_INTERNAL_71a5ab53_4_k_cu_b15acdb16thrust24THRUST_300001_SM_1000_NS12placeholders2_3E - _ZN34_INTERNAL_71a5ab53_4_k_cu_b15acdb14cuda3std6ranges3__45__cpo4sizeE)
_ZN34_INTERNAL_71a5ab53_4_k_cu_b15acdb14cuda3std6ranges3__45__cpo4sizeE:
	.zero		1
	.type		_ZN34_INTERNAL_71a5ab53_4_k_cu_b15acdb16thrust24THRUST_300001_SM_1000_NS12placeholders2_3E,@object
	.size		_ZN34_INTERNAL_71a5ab53_4_k_cu_b15acdb16thrust24THRUST_300001_SM_1000_NS12placeholders2_3E,(_ZN34_INTERNAL_71a5ab53_4_k_cu_b15acdb14cuda3std3__45__cpo6cbeginE - _ZN34_INTERNAL_71a5ab53_4_k_cu_b15acdb16thrust24THRUST_300001_SM_1000_NS12placeholders2_3E)
_ZN34_INTERNAL_71a5ab53_4_k_cu_b15acdb16thrust24THRUST_300001_SM_1000_NS12placeholders2_3E:
	.zero		1
	.type		_ZN34_INTERNAL_71a5ab53_4_k_cu_b15acdb14cuda3std3__45__cpo6cbeginE,@object
	.size		_ZN34_INTERNAL_71a5ab53_4_k_cu_b15acdb14cuda3std3__45__cpo6cbeginE,(_ZN34_INTERNAL_71a5ab53_4_k_cu_b15acdb14cuda3std6ranges3__45__cpo6cbeginE - _ZN34_INTERNAL_71a5ab53_4_k_cu_b15acdb14cuda3std3__45__cpo6cbeginE)
_ZN34_INTERNAL_71a5ab53_4_k_cu_b15acdb14cuda3std3__45__cpo6cbeginE:
	.zero		1
	.type		_ZN34_INTERNAL_71a5ab53_4_k_cu_b15acdb14cuda3std6ranges3__45__cpo6cbeginE,@object
	.size		_ZN34_INTERNAL_71a5ab53_4_k_cu_b15acdb14cuda3std6ranges3__45__cpo6cbeginE,(_ZN34_INTERNAL_71a5ab53_4_k_cu_b15acdb16thrust24THRUST_300001_SM_1000_NS12placeholders2_7E - _ZN34_INTERNAL_71a5ab53_4_k_cu_b15acdb14cuda3std6ranges3__45__cpo6cbeginE)
_ZN34_INTERNAL_71a5ab53_4_k_cu_b15acdb14cuda3std6ranges3__45__cpo6cbeginE:
	.zero		1
	.type		_ZN34_INTERNAL_71a5ab53_4_k_cu_b15acdb16thrust24THRUST_300001_SM_1000_NS12placeholders2_7E,@object
	.size		_ZN34_INTERNAL_71a5ab53_4_k_cu_b15acdb16thrust24THRUST_300001_SM_1000_NS12placeholders2_7E,(_ZN34_INTERNAL_71a5ab53_4_k_cu_b15acdb14cuda3std3__45__cpo7crbeginE - _ZN34_INTERNAL_71a5ab53_4_k_cu_b15acdb16thrust24THRUST_300001_SM_1000_NS12placeholders2_7E)
_ZN34_INTERNAL_71a5ab53_4_k_cu_b15acdb16thrust24THRUST_300001_SM_1000_NS12placeholders2_7E:
	.zero		1
	.type		_ZN34_INTERNAL_71a5ab53_4_k_cu_b15acdb14cuda3std3__45__cpo7crbeginE,@object
	.size		_ZN34_INTERNAL_71a5ab53_4_k_cu_b15acdb14cuda3std3__45__cpo7crbeginE,(_ZN34_INTERNAL_71a5ab53_4_k_cu_b15acdb14cuda3std6ranges3__45__cpo4nextE - _ZN34_INTERNAL_71a5ab53_4_k_cu_b15acdb14cuda3std3__45__cpo7crbeginE)
_ZN34_INTERNAL_71a5ab53_4_k_cu_b15acdb14cuda3std3__45__cpo7crbeginE:
	.zero		1
	.type		_ZN34_INTERNAL_71a5ab53_4_k_cu_b15acdb14cuda3std6ranges3__45__cpo4nextE,@object
	.size		_ZN34_INTERNAL_71a5ab53_4_k_cu_b15acdb14cuda3std6ranges3__45__cpo4nextE,(_ZN34_INTERNAL_71a5ab53_4_k_cu_b15acdb14cuda3std6ranges3__45__cpo4swapE - _ZN34_INTERNAL_71a5ab53_4_k_cu_b15acdb14cuda3std6ranges3__45__cpo4nextE)
_ZN34_INTERNAL_71a5ab53_4_k_cu_b15acdb14cuda3std6ranges3__45__cpo4nextE:
	.zero		1
	.type		_ZN34_INTERNAL_71a5ab53_4_k_cu_b15acdb14cuda3std6ranges3__45__cpo4swapE,@object
	.size		_ZN34_INTERNAL_71a5ab53_4_k_cu_b15acdb14cuda3std6ranges3__45__cpo4swapE,(_ZN34_INTERNAL_71a5ab53_4_k_cu_b15acdb16thrust24THRUST_300001_SM_1000_NS8cuda_cub10par_nosyncE - _ZN34_INTERNAL_71a5ab53_4_k_cu_b15acdb14cuda3std6ranges3__45__cpo4swapE)
_ZN34_INTERNAL_71a5ab53_4_k_cu_b15acdb14cuda3std6ranges3__45__cpo4swapE:
	.zero		1
	.type		_ZN34_INTERNAL_71a5ab53_4_k_cu_b15acdb16thrust24THRUST_300001_SM_1000_NS8cuda_cub10par_nosyncE,@object
	.size		_ZN34_INTERNAL_71a5ab53_4_k_cu_b15acdb16thrust24THRUST_300001_SM_1000_NS8cuda_cub10par_nosyncE,(_ZN34_INTERNAL_71a5ab53_4_k_cu_b15acdb16thrust24THRUST_300001_SM_1000_NS12placeholders2_9E - _ZN34_INTERNAL_71a5ab53_4_k_cu_b15acdb16thrust24THRUST_300001_SM_1000_NS8cuda_cub10par_nosyncE)
_ZN34_INTERNAL_71a5ab53_4_k_cu_b15acdb16thrust24THRUST_300001_SM_1000_NS8cuda_cub10par_nosyncE:
	.zero		1
	.type		_ZN34_INTERNAL_71a5ab53_4_k_cu_b15acdb16thrust24THRUST_300001_SM_1000_NS12placeholders2_9E,@object
	.size		_ZN34_INTERNAL_71a5ab53_4_k_cu_b15acdb16thrust24THRUST_300001_SM_1000_NS12placeholders2_9E,(_ZN34_INTERNAL_71a5ab53_4_k_cu_b15acdb14cuda3std3__436_GLOBAL__N__71a5ab53_4_k_cu_b15acdb16ignoreE - _ZN34_INTERNAL_71a5ab53_4_k_cu_b15acdb16thrust24THRUST_300001_SM_1000_NS12placeholders2_9E)
_ZN34_INTERNAL_71a5ab53_4_k_cu_b15acdb16thrust24THRUST_300001_SM_1000_NS12placeholders2_9E:
	.zero		1
	.type		_ZN34_INTERNAL_71a5ab53_4_k_cu_b15acdb14cuda3std3__436_GLOBAL__N__71a5ab53_4_k_cu_b15acdb16ignoreE,@object
	.size		_ZN34_INTERNAL_71a5ab53_4_k_cu_b15acdb14cuda3std3__436_GLOBAL__N__71a5ab53_4_k_cu_b15acdb16ignoreE,(_ZN34_INTERNAL_71a5ab53_4_k_cu_b15acdb14cuda3std6ranges3__45__cpo4dataE - _ZN34_INTERNAL_71a5ab53_4_k_cu_b15acdb14cuda3std3__436_GLOBAL__N__71a5ab53_4_k_cu_b15acdb16ignoreE)
_ZN34_INTERNAL_71a5ab53_4_k_cu_b15acdb14cuda3std3__436_GLOBAL__N__71a5ab53_4_k_cu_b15acdb16ignoreE:
	.zero		1
	.type		_ZN34_INTERNAL_71a5ab53_4_k_cu_b15acdb14cuda3std6ranges3__45__cpo4dataE,@object
	.size		_ZN34_INTERNAL_71a5ab53_4_k_cu_b15acdb14cuda3std6ranges3__45__cpo4dataE,(_ZN34_INTERNAL_71a5ab53_4_k_cu_b15acdb16thrust24THRUST_300001_SM_1000_NS12placeholders2_1E - _ZN34_INTERNAL_71a5ab53_4_k_cu_b15acdb14cuda3std6ranges3__45__cpo4dataE)
_ZN34_INTERNAL_71a5ab53_4_k_cu_b15acdb14cuda3std6ranges3__45__cpo4dataE:
	.zero		1
	.type		_ZN34_INTERNAL_71a5ab53_4_k_cu_b15acdb16thrust24THRUST_300001_SM_1000_NS12placeholders2_1E,@object
	.size		_ZN34_INTERNAL_71a5ab53_4_k_cu_b15acdb16thrust24THRUST_300001_SM_1000_NS12placeholders2_1E,(_ZN34_INTERNAL_71a5ab53_4_k_cu_b15acdb14cuda3std3__45__cpo5beginE - _ZN34_INTERNAL_71a5ab53_4_k_cu_b15acdb16thrust24THRUST_300001_SM_1000_NS12placeholders2_1E)
_ZN34_INTERNAL_71a5ab53_4_k_cu_b15acdb16thrust24THRUST_300001_SM_1000_NS12placeholders2_1E:
	.zero		1
	.type		_ZN34_INTERNAL_71a5ab53_4_k_cu_b15acdb14cuda3std3__45__cpo5beginE,@object
	.size		_ZN34_INTERNAL_71a5ab53_4_k_cu_b15acdb14cuda3std3__45__cpo5beginE,(_ZN34_INTERNAL_71a5ab53_4_k_cu_b15acdb14cuda3std6ranges3__45__cpo5beginE - _ZN34_INTERNAL_71a5ab53_4_k_cu_b15acdb14cuda3std3__45__cpo5beginE)
_ZN34_INTERNAL_71a5ab53_4_k_cu_b15acdb14cuda3std3__45__cpo5beginE:
	.zero		1
	.type		_ZN34_INTERNAL_71a5ab53_4_k_cu_b15acdb14cuda3std6ranges3__45__cpo5beginE,@object
	.size		_ZN34_INTERNAL_71a5ab53_4_k_cu_b15acdb14cuda3std6ranges3__45__cpo5beginE,(_ZN34_INTERNAL_71a5ab53_4_k_cu_b15acdb16thrust24THRUST_300001_SM_1000_NS12placeholders2_5E - _ZN34_INTERNAL_71a5ab53_4_k_cu_b15acdb14cuda3std6ranges3__45__cpo5beginE)
_ZN34_INTERNAL_71a5ab53_4_k_cu_b15acdb14cuda3std6ranges3__45__cpo5beginE:
	.zero		1
	.type		_ZN34_INTERNAL_71a5ab53_4_k_cu_b15acdb16thrust24THRUST_300001_SM_1000_NS12placeholders2_5E,@object
	.size		_ZN34_INTERNAL_71a5ab53_4_k_cu_b15acdb16thrust24THRUST_300001_SM_1000_NS12placeholders2_5E,(_ZN34_INTERNAL_71a5ab53_4_k_cu_b15acdb14cuda3std3__45__cpo6rbeginE - _ZN34_INTERNAL_71a5ab53_4_k_cu_b15acdb16thrust24THRUST_300001_SM_1000_NS12placeholders2_5E)
_ZN34_INTERNAL_71a5ab53_4_k_cu_b15acdb16thrust24THRUST_300001_SM_1000_NS12placeholders2_5E:
	.zero		1
	.type		_ZN34_INTERNAL_71a5ab53_4_k_cu_b15acdb14cuda3std3__45__cpo6rbeginE,@object
	.size		_ZN34_INTERNAL_71a5ab53_4_k_cu_b15acdb14cuda3std3__45__cpo6rbeginE,(_ZN34_INTERNAL_71a5ab53_4_k_cu_b15acdb14cuda3std6ranges3__45__cpo7advanceE - _ZN34_INTERNAL_71a5ab53_4_k_cu_b15acdb14cuda3std3__45__cpo6rbeginE)
_ZN34_INTERNAL_71a5ab53_4_k_cu_b15acdb14cuda3std3__45__cpo6rbeginE:
	.zero		1
	.type		_ZN34_INTERNAL_71a5ab53_4_k_cu_b15acdb14cuda3std6ranges3__45__cpo7advanceE,@object
	.size		_ZN34_INTERNAL_71a5ab53_4_k_cu_b15acdb14cuda3std6ranges3__45__cpo7advanceE,(_ZN34_INTERNAL_71a5ab53_4_k_cu_b15acdb14cuda3std3__47nulloptE - _ZN34_INTERNAL_71a5ab53_4_k_cu_b15acdb14cuda3std6ranges3__45__cpo7advanceE)
_ZN34_INTERNAL_71a5ab53_4_k_cu_b15acdb14cuda3std6ranges3__45__cpo7advanceE:
	.zero		1
	.type		_ZN34_INTERNAL_71a5ab53_4_k_cu_b15acdb14cuda3std3__47nulloptE,@object
	.size		_ZN34_INTERNAL_71a5ab53_4_k_cu_b15acdb14cuda3std3__47nulloptE,(_ZN34_INTERNAL_71a5ab53_4_k_cu_b15acdb14cuda3std6ranges3__45__cpo8distanceE - _ZN34_INTERNAL_71a5ab53_4_k_cu_b15acdb14cuda3std3__47nulloptE)
_ZN34_INTERNAL_71a5ab53_4_k_cu_b15acdb14cuda3std3__47nulloptE:
	.zero		1
	.type		_ZN34_INTERNAL_71a5ab53_4_k_cu_b15acdb14cuda3std6ranges3__45__cpo8distanceE,@object
	.size		_ZN34_INTERNAL_71a5ab53_4_k_cu_b15acdb14cuda3std6ranges3__45__cpo8distanceE,(_ZN34_INTERNAL_71a5ab53_4_k_cu_b15acdb16thrust24THRUST_300001_SM_1000_NS12placeholders3_10E - _ZN34_INTERNAL_71a5ab53_4_k_cu_b15acdb14cuda3std6ranges3__45__cpo8distanceE)
_ZN34_INTERNAL_71a5ab53_4_k_cu_b15acdb14cuda3std6ranges3__45__cpo8distanceE:
	.zero		1
	.type		_ZN34_INTERNAL_71a5ab53_4_k_cu_b15acdb16thrust24THRUST_300001_SM_1000_NS12placeholders3_10E,@object
	.size		_ZN34_INTERNAL_71a5ab53_4_k_cu_b15acdb16thrust24THRUST_300001_SM_1000_NS12placeholders3_10E,(_ZN34_INTERNAL_71a5ab53_4_k_cu_b15acdb14cuda3std3__419piecewise_constructE - _ZN34_INTERNAL_71a5ab53_4_k_cu_b15acdb16thrust24THRUST_300001_SM_1000_NS12placeholders3_10E)
_ZN34_INTERNAL_71a5ab53_4_k_cu_b15acdb16thrust24THRUST_300001_SM_1000_NS12placeholders3_10E:
	.zero		1
	.type		_ZN34_INTERNAL_71a5ab53_4_k_cu_b15acdb14cuda3std3__419piecewise_constructE,@object
	.size		_ZN34_INTERNAL_71a5ab53_4_k_cu_b15acdb14cuda3std3__419piecewise_constructE,(_ZN34_INTERNAL_71a5ab53_4_k_cu_b15acdb14cuda3std6ranges3__45__cpo5cdataE - _ZN34_INTERNAL_71a5ab53_4_k_cu_b15acdb14cuda3std3__419piecewise_constructE)
_ZN34_INTERNAL_71a5ab53_4_k_cu_b15acdb14cuda3std3__419piecewise_constructE:
	.zero		1
	.type		_ZN34_INTERNAL_71a5ab53_4_k_cu_b15acdb14cuda3std6ranges3__45__cpo5cdataE,@object
	.size		_ZN34_INTERNAL_71a5ab53_4_k_cu_b15acdb14cuda3std6ranges3__45__cpo5cdataE,(_ZN34_INTERNAL_71a5ab53_4_k_cu_b15acdb16thrust24THRUST_300001_SM_1000_NS12placeholders2_2E - _ZN34_INTERNAL_71a5ab53_4_k_cu_b15acdb14cuda3std6ranges3__45__cpo5cdataE)
_ZN34_INTERNAL_71a5ab53_4_k_cu_b15acdb14cuda3std6ranges3__45__cpo5cdataE:
	.zero		1
	.type		_ZN34_INTERNAL_71a5ab53_4_k_cu_b15acdb16thrust24THRUST_300001_SM_1000_NS12placeholders2_2E,@object
	.size		_ZN34_INTERNAL_71a5ab53_4_k_cu_b15acdb16thrust24THRUST_300001_SM_1000_NS12placeholders2_2E,(_ZN34_INTERNAL_71a5ab53_4_k_cu_b15acdb14cuda3std3__45__cpo3endE - _ZN34_INTERNAL_71a5ab53_4_k_cu_b15acdb16thrust24THRUST_300001_SM_1000_NS12placeholders2_2E)
_ZN34_INTERNAL_71a5ab53_4_k_cu_b15acdb16thrust24THRUST_300001_SM_1000_NS12placeholders2_2E:
	.zero		1
	.type		_ZN34_INTERNAL_71a5ab53_4_k_cu_b15acdb14cuda3std3__45__cpo3endE,@object
	.size		_ZN34_INTERNAL_71a5ab53_4_k_cu_b15acdb14cuda3std3__45__cpo3endE,(_ZN34_INTERNAL_71a5ab53_4_k_cu_b15acdb14cuda3std6ranges3__45__cpo3endE - _ZN34_INTERNAL_71a5ab53_4_k_cu_b15acdb14cuda3std3__45__cpo3endE)
_ZN34_INTERNAL_71a5ab53_4_k_cu_b15acdb14cuda3std3__45__cpo3endE:
	.zero		1
	.type		_ZN34_INTERNAL_71a5ab53_4_k_cu_b15acdb14cuda3std6ranges3__45__cpo3endE,@object
	.size		_ZN34_INTERNAL_71a5ab53_4_k_cu_b15acdb14cuda3std6ranges3__45__cpo3endE,(_ZN34_INTERNAL_71a5ab53_4_k_cu_b15acdb16thrust24THRUST_300001_SM_1000_NS12placeholders2_6E - _ZN34_INTERNAL_71a5ab53_4_k_cu_b15acdb14cuda3std6ranges3__45__cpo3endE)
_ZN34_INTERNAL_71a5ab53_4_k_cu_b15acdb14cuda3std6ranges3__45__cpo3endE:
	.zero		1
	.type		_ZN34_INTERNAL_71a5ab53_4_k_cu_b15acdb16thrust24THRUST_300001_SM_1000_NS12placeholders2_6E,@object
	.size		_ZN34_INTERNAL_71a5ab53_4_k_cu_b15acdb16thrust24THRUST_300001_SM_1000_NS12placeholders2_6E,(_ZN34_INTERNAL_71a5ab53_4_k_cu_b15acdb14cuda3std3__45__cpo4rendE - _ZN34_INTERNAL_71a5ab53_4_k_cu_b15acdb16thrust24THRUST_300001_SM_1000_NS12placeholders2_6E)
_ZN34_INTERNAL_71a5ab53_4_k_cu_b15acdb16thrust24THRUST_300001_SM_1000_NS12placeholders2_6E:
	.zero		1
	.type		_ZN34_INTERNAL_71a5ab53_4_k_cu_b15acdb14cuda3std3__45__cpo4rendE,@object
	.size		_ZN34_INTERNAL_71a5ab53_4_k_cu_b15acdb14cuda3std3__45__cpo4rendE,(_ZN34_INTERNAL_71a5ab53_4_k_cu_b15acdb14cuda3std6ranges3__45__cpo9iter_swapE - _ZN34_INTERNAL_71a5ab53_4_k_cu_b15acdb14cuda3std3__45__cpo4rendE)
_ZN34_INTERNAL_71a5ab53_4_k_cu_b15acdb14cuda3std3__45__cpo4rendE:
	.zero		1
	.type		_ZN34_INTERNAL_71a5ab53_4_k_cu_b15acdb14cuda3std6ranges3__45__cpo9iter_swapE,@object
	.size		_ZN34_INTERNAL_71a5ab53_4_k_cu_b15acdb14cuda3std6ranges3__45__cpo9iter_swapE,(_ZN34_INTERNAL_71a5ab53_4_k_cu_b15acdb14cuda3std3__48unexpectE - _ZN34_INTERNAL_71a5ab53_4_k_cu_b15acdb14cuda3std6ranges3__45__cpo9iter_swapE)
_ZN34_INTERNAL_71a5ab53_4_k_cu_b15acdb14cuda3std6ranges3__45__cpo9iter_swapE:
	.zero		1
	.type		_ZN34_INTERNAL_71a5ab53_4_k_cu_b15acdb14cuda3std3__48unexpectE,@object
	.size		_ZN34_INTERNAL_71a5ab53_4_k_cu_b15acdb14cuda3std3__48unexpectE,(_ZN34_INTERNAL_71a5ab53_4_k_cu_b15acdb16thrust24THRUST_300001_SM_1000_NS8cuda_cub3parE - _ZN34_INTERNAL_71a5ab53_4_k_cu_b15acdb14cuda3std3__48unexpectE)
_ZN34_INTERNAL_71a5ab53_4_k_cu_b15acdb14cuda3std3__48unexpectE:
	.zero		1
	.type		_ZN34_INTERNAL_71a5ab53_4_k_cu_b15acdb16thrust24THRUST_300001_SM_1000_NS8cuda_cub3parE,@object
	.size		_ZN34_INTERNAL_71a5ab53_4_k_cu_b15acdb16thrust24THRUST_300001_SM_1000_NS8cuda_cub3parE,(_ZN34_INTERNAL_71a5ab53_4_k_cu_b15acdb16thrust24THRUST_300001_SM_1000_NS12placeholders2_4E - _ZN34_INTERNAL_71a5ab53_4_k_cu_b15acdb16thrust24THRUST_300001_SM_1000_NS8cuda_cub3parE)
_ZN34_INTERNAL_71a5ab53_4_k_cu_b15acdb16thrust24THRUST_300001_SM_1000_NS8cuda_cub3parE:
	.zero		1
	.type		_ZN34_INTERNAL_71a5ab53_4_k_cu_b15acdb16thrust24THRUST_300001_SM_1000_NS12placeholders2_4E,@object
	.size		_ZN34_INTERNAL_71a5ab53_4_k_cu_b15acdb16thrust24THRUST_300001_SM_1000_NS12placeholders2_4E,(_ZN34_INTERNAL_71a5ab53_4_k_cu_b15acdb14cuda3std3__45__cpo4cendE - _ZN34_INTERNAL_71a5ab53_4_k_cu_b15acdb16thrust24THRUST_300001_SM_1000_NS12placeholders2_4E)
_ZN34_INTERNAL_71a5ab53_4_k_cu_b15acdb16thrust24THRUST_300001_SM_1000_NS12placeholders2_4E:
	.zero		1
	.type		_ZN34_INTERNAL_71a5ab53_4_k_cu_b15acdb14cuda3std3__45__cpo4cendE,@object
	.size		_ZN34_INTERNAL_71a5ab53_4_k_cu_b15acdb14cuda3std3__45__cpo4cendE,(_ZN34_INTERNAL_71a5ab53_4_k_cu_b15acdb14cuda3std6ranges3__45__cpo4cendE - _ZN34_INTERNAL_71a5ab53_4_k_cu_b15acdb14cuda3std3__45__cpo4cendE)
_ZN34_INTERNAL_71a5ab53_4_k_cu_b15acdb14cuda3std3__45__cpo4cendE:
	.zero		1
	.type		_ZN34_INTERNAL_71a5ab53_4_k_cu_b15acdb14cuda3std6ranges3__45__cpo4cendE,@object
	.size		_ZN34_INTERNAL_71a5ab53_4_k_cu_b15acdb14cuda3std6ranges3__45__cpo4cendE,(_ZN34_INTERNAL_71a5ab53_4_k_cu_b15acdb14cuda3std3__420unreachable_sentinelE - _ZN34_INTERNAL_71a5ab53_4_k_cu_b15acdb14cuda3std6ranges3__45__cpo4cendE)
_ZN34_INTERNAL_71a5ab53_4_k_cu_b15acdb14cuda3std6ranges3__45__cpo4cendE:
	.zero		1
	.type		_ZN34_INTERNAL_71a5ab53_4_k_cu_b15acdb14cuda3std3__420unreachable_sentinelE,@object
	.size		_ZN34_INTERNAL_71a5ab53_4_k_cu_b15acdb14cuda3std3__420unreachable_sentinelE,(_ZN34_INTERNAL_71a5ab53_4_k_cu_b15acdb14cuda3std6ranges3__45__cpo5ssizeE - _ZN34_INTERNAL_71a5ab53_4_k_cu_b15acdb14cuda3std3__420unreachable_sentinelE)
_ZN34_INTERNAL_71a5ab53_4_k_cu_b15acdb14cuda3std3__420unreachable_sentinelE:
	.zero		1
	.type		_ZN34_INTERNAL_71a5ab53_4_k_cu_b15acdb14cuda3std6ranges3__45__cpo5ssizeE,@object
	.size		_ZN34_INTERNAL_71a5ab53_4_k_cu_b15acdb14cuda3std6ranges3__45__cpo5ssizeE,(_ZN34_INTERNAL_71a5ab53_4_k_cu_b15acdb16thrust24THRUST_300001_SM_1000_NS12placeholders2_8E - _ZN34_INTERNAL_71a5ab53_4_k_cu_b15acdb14cuda3std6ranges3__45__cpo5ssizeE)
_ZN34_INTERNAL_71a5ab53_4_k_cu_b15acdb14cuda3std6ranges3__45__cpo5ssizeE:
	.zero		1
	.type		_ZN34_INTERNAL_71a5ab53_4_k_cu_b15acdb16thrust24THRUST_300001_SM_1000_NS12placeholders2_8E,@object
	.size		_ZN34_INTERNAL_71a5ab53_4_k_cu_b15acdb16thrust24THRUST_300001_SM_1000_NS12placeholders2_8E,(_ZN34_INTERNAL_71a5ab53_4_k_cu_b15acdb14cuda3std3__45__cpo5crendE - _ZN34_INTERNAL_71a5ab53_4_k_cu_b15acdb16thrust24THRUST_300001_SM_1000_NS12placeholders2_8E)
_ZN34_INTERNAL_71a5ab53_4_k_cu_b15acdb16thrust24THRUST_300001_SM_1000_NS12placeholders2_8E:
	.zero		1
	.type		_ZN34_INTERNAL_71a5ab53_4_k_cu_b15acdb14cuda3std3__45__cpo5crendE,@object
	.size		_ZN34_INTERNAL_71a5ab53_4_k_cu_b15acdb14cuda3std3__45__cpo5crendE,(_ZN34_INTERNAL_71a5ab53_4_k_cu_b15acdb14cuda3std6ranges3__45__cpo4prevE - _ZN34_INTERNAL_71a5ab53_4_k_cu_b15acdb14cuda3std3__45__cpo5crendE)
_ZN34_INTERNAL_71a5ab53_4_k_cu_b15acdb14cuda3std3__45__cpo5crendE:
	.zero		1
	.type		_ZN34_INTERNAL_71a5ab53_4_k_cu_b15acdb14cuda3std6ranges3__45__cpo4prevE,@object
	.size		_ZN34_INTERNAL_71a5ab53_4_k_cu_b15acdb14cuda3std6ranges3__45__cpo4prevE,(_ZN34_INTERNAL_71a5ab53_4_k_cu_b15acdb14cuda3std6ranges3__45__cpo9iter_moveE - _ZN34_INTERNAL_71a5ab53_4_k_cu_b15acdb14cuda3std6ranges3__45__cpo4prevE)
_ZN34_INTERNAL_71a5ab53_4_k_cu_b15acdb14cuda3std6ranges3__45__cpo4prevE:
	.zero		1
	.type		_ZN34_INTERNAL_71a5ab53_4_k_cu_b15acdb14cuda3std6ranges3__45__cpo9iter_moveE,@object
	.size		_ZN34_INTERNAL_71a5ab53_4_k_cu_b15acdb14cuda3std6ranges3__45__cpo9iter_moveE,(_ZN34_INTERNAL_71a5ab53_4_k_cu_b15acdb16thrust24THRUST_300001_SM_1000_NS6system6detail10sequential3seqE - _ZN34_INTERNAL_71a5ab53_4_k_cu_b15acdb14cuda3std6ranges3__45__cpo9iter_moveE)
_ZN34_INTERNAL_71a5ab53_4_k_cu_b15acdb14cuda3std6ranges3__45__cpo9iter_moveE:
	.zero		1
	.type		_ZN34_INTERNAL_71a5ab53_4_k_cu_b15acdb16thrust24THRUST_300001_SM_1000_NS6system6detail10sequential3seqE,@object
	.size		_ZN34_INTERNAL_71a5ab53_4_k_cu_b15acdb16thrust24THRUST_300001_SM_1000_NS6system6detail10sequential3seqE,(.L_31 - _ZN34_INTERNAL_71a5ab53_4_k_cu_b15acdb16thrust24THRUST_300001_SM_1000_NS6system6detail10sequential3seqE)
_ZN34_INTERNAL_71a5ab53_4_k_cu_b15acdb16thrust24THRUST_300001_SM_1000_NS6system6detail10sequential3seqE:
	.zero		1
.L_31:


//--------------------- .nv.constant0._ZN3cub18CUB_300001_SM_10006detail11EmptyKernelIvEEvv --------------------------
	.section	.nv.constant0._ZN3cub18CUB_300001_SM_10006detail11EmptyKernelIvEEvv,"a",@progbits
	.sectionflags	@""
	.align	4
.nv.constant0._ZN3cub18CUB_300001_SM_10006detail11EmptyKernelIvEEvv:
	.zero		896


//--------------------- .nv.constant0._Z4testPcS_Pii --------------------------
	.section	.nv.constant0._Z4testPcS_Pii,"a",@progbits
	.sectionflags	@""
	.align	4
.nv.constant0._Z4testPcS_Pii:
	.zero		924


//--------------------- SYMBOLS --------------------------

	.type		.nv.reservedSmem.offset0,@object
	.size		.nv.reservedSmem.offset0,0x4
